	.headerflags	@"EF_CUDA_TEXMODE_UNIFIED EF_CUDA_64BIT_ADDRESS EF_CUDA_ACCELERATORS EF_CUDA_SM90 EF_CUDA_VIRTUAL_SM(EF_CUDA_SM90)"
	.elftype	@"ET_EXEC"


//--------------------- .nv.info                  --------------------------
	.section	.nv.info,"",@"SHT_CUDA_INFO"
	.align	4


	//----- nvinfo : EIATTR_REGCOUNT
	.align		4
        /*0000*/ 	.byte	0x04, 0x2f
        /*0002*/ 	.short	(.L_3 - .L_2)
	.align		4
.L_2:
        /*0004*/ 	.word	index@(triton_poi_fused__native_batch_norm_legit_no_training_leaky_relu_3)
        /*0008*/ 	.word	0x00000010


	//----- nvinfo : EIATTR_MIN_STACK_SIZE
	.align		4
.L_3:
        /*000c*/ 	.byte	0x04, 0x12
        /*000e*/ 	.short	(.L_5 - .L_4)
	.align		4
.L_4:
        /*0010*/ 	.word	index@(triton_poi_fused__native_batch_norm_legit_no_training_leaky_relu_3)
        /*0014*/ 	.word	0x00000000


	//----- nvinfo : EIATTR_FRAME_SIZE
	.align		4
.L_5:
        /*0018*/ 	.byte	0x04, 0x11
        /*001a*/ 	.short	(.L_7 - .L_6)
	.align		4
.L_6:
        /*001c*/ 	.word	index@(triton_poi_fused__native_batch_norm_legit_no_training_leaky_relu_3)
        /*0020*/ 	.word	0x00000000


	//----- nvinfo : EIATTR_MIN_STACK_SIZE
	.align		4
.L_7:
        /*0024*/ 	.byte	0x04, 0x12
        /*0026*/ 	.short	(.L_9 - .L_8)
	.align		4
.L_8:
        /*0028*/ 	.word	index@(triton_poi_fused__native_batch_norm_legit_no_training_leaky_relu_3)
        /*002c*/ 	.word	0x00000000
.L_9:


//--------------------- .nv.info.triton_poi_fused__native_batch_norm_legit_no_training_leaky_relu_3 --------------------------
	.section	.nv.info.triton_poi_fused__native_batch_norm_legit_no_training_leaky_relu_3,"",@"SHT_CUDA_INFO"
	.sectionflags	@""
	.align	4


	//----- nvinfo : EIATTR_CUDA_API_VERSION
	.align		4
        /*0000*/ 	.byte	0x04, 0x37
        /*0002*/ 	.short	(.L_11 - .L_10)
.L_10:
        /*0004*/ 	.word	0x0000007c


	//----- nvinfo : EIATTR_KPARAM_INFO
	.align		4
.L_11:
        /*0008*/ 	.byte	0x04, 0x17
        /*000a*/ 	.short	(.L_13 - .L_12)
.L_12:
        /*000c*/ 	.word	0x00000000
        /*0010*/ 	.short	0x0006
        /*0012*/ 	.short	0x0030
        /*0014*/ 	.byte	0x00, 0xf0, 0x11, 0x00


	//----- nvinfo : EIATTR_KPARAM_INFO
	.align		4
.L_13:
        /*0018*/ 	.byte	0x04, 0x17
        /*001a*/ 	.short	(.L_15 - .L_14)
.L_14:
        /*001c*/ 	.word	0x00000000
        /*0020*/ 	.short	0x0005
        /*0022*/ 	.short	0x0028
        /*0024*/ 	.byte	0x00, 0xf4, 0x21, 0x00


	//----- nvinfo : EIATTR_KPARAM_INFO
	.align		4
.L_15:
        /*0028*/ 	.byte	0x04, 0x17
        /*002a*/ 	.short	(.L_17 - .L_16)
.L_16:
        /*002c*/ 	.word	0x00000000
        /*0030*/ 	.short	0x0004
        /*0032*/ 	.short	0x0020
        /*0034*/ 	.byte	0x00, 0xf4, 0x21, 0x00


	//----- nvinfo : EIATTR_KPARAM_INFO
	.align		4
.L_17:
        /*0038*/ 	.byte	0x04, 0x17
        /*003a*/ 	.short	(.L_19 - .L_18)
.L_18:
        /*003c*/ 	.word	0x00000000
        /*0040*/ 	.short	0x0003
        /*0042*/ 	.short	0x0018
        /*0044*/ 	.byte	0x00, 0xf4, 0x21, 0x00


	//----- nvinfo : EIATTR_KPARAM_INFO
	.align		4
.L_19:
        /*0048*/ 	.byte	0x04, 0x17
        /*004a*/ 	.short	(.L_21 - .L_20)
.L_20:
        /*004c*/ 	.word	0x00000000
        /*0050*/ 	.short	0x0002
        /*0052*/ 	.short	0x0010
        /*0054*/ 	.byte	0x00, 0xf4, 0x21, 0x00


	//----- nvinfo : EIATTR_KPARAM_INFO
	.align		4
.L_21:
        /*0058*/ 	.byte	0x04, 0x17
        /*005a*/ 	.short	(.L_23 - .L_22)
.L_22:
        /*005c*/ 	.word	0x00000000
        /*0060*/ 	.short	0x0001
        /*0062*/ 	.short	0x0008
        /*0064*/ 	.byte	0x00, 0xf4, 0x21, 0x00


	//----- nvinfo : EIATTR_KPARAM_INFO
	.align		4
.L_23:
        /*0068*/ 	.byte	0x04, 0x17
        /*006a*/ 	.short	(.L_25 - .L_24)
.L_24:
        /*006c*/ 	.word	0x00000000
        /*0070*/ 	.short	0x0000
        /*0072*/ 	.short	0x0000
        /*0074*/ 	.byte	0x00, 0xf4, 0x21, 0x00


	//----- nvinfo : EIATTR_SPARSE_MMA_MASK
	.align		4
.L_25:
        /*0078*/ 	.byte	0x03, 0x50
        /*007a*/ 	.short	0x0000


	//----- nvinfo : EIATTR_MAXREG_COUNT
	.align		4
        /*007c*/ 	.byte	0x03, 0x1b
        /*007e*/ 	.short	0x00ff


	//----- nvinfo : EIATTR_EXIT_INSTR_OFFSETS
	.align		4
        /*0080*/ 	.byte	0x04, 0x1c
        /*0082*/ 	.short	(.L_27 - .L_26)


	//   ....[0]....
.L_26:
        /*0084*/ 	.word	0x000003d0


	//----- nvinfo : EIATTR_REQNTID
	.align		4
.L_27:
        /*0088*/ 	.byte	0x04, 0x10
        /*008a*/ 	.short	(.L_29 - .L_28)
.L_28:
        /*008c*/ 	.word	0x00000080
        /*0090*/ 	.word	0x00000001
        /*0094*/ 	.word	0x00000001


	//----- nvinfo : EIATTR_CBANK_PARAM_SIZE
	.align		4
.L_29:
        /*0098*/ 	.byte	0x03, 0x19
        /*009a*/ 	.short	0x0034


	//----- nvinfo : EIATTR_PARAM_CBANK
	.align		4
        /*009c*/ 	.byte	0x04, 0x0a
        /*009e*/ 	.short	(.L_31 - .L_30)
	.align		4
.L_30:
        /*00a0*/ 	.word	index@(.nv.constant0.triton_poi_fused__native_batch_norm_legit_no_training_leaky_relu_3)
        /*00a4*/ 	.short	0x0210
        /*00a6*/ 	.short	0x0034


	//----- nvinfo : EIATTR_SW_WAR
	.align		4
.L_31:
        /*00a8*/ 	.byte	0x04, 0x36
        /*00aa*/ 	.short	(.L_33 - .L_32)
.L_32:
        /*00ac*/ 	.word	0x00000008
.L_33:


//--------------------- .nv.callgraph             --------------------------
	.section	.nv.callgraph,"",@"SHT_CUDA_CALLGRAPH"
	.align	4
	.sectionentsize	8
	.align		4
        /*0000*/ 	.word	0x00000000
	.align		4
        /*0004*/ 	.word	0xffffffff
	.align		4
        /*0008*/ 	.word	0x00000000
	.align		4
        /*000c*/ 	.word	0xfffffffe
	.align		4
        /*0010*/ 	.word	0x00000000
	.align		4
        /*0014*/ 	.word	0xfffffffd
	.align		4
        /*0018*/ 	.word	0x00000000
	.align		4
        /*001c*/ 	.word	0xfffffffc


//--------------------- .nv.constant4             --------------------------
	.section	.nv.constant4,"a",@progbits
	.align	8
	.align		8
.nv.constant4:
        /*0000*/ 	.dword	_$_str
	.align		8
        /*0008*/ 	.dword	_$_str_$_2


//--------------------- .text.triton_poi_fused__native_batch_norm_legit_no_training_leaky_relu_3 --------------------------
	.section	.text.triton_poi_fused__native_batch_norm_legit_no_training_leaky_relu_3,"ax",@progbits
	.align	128
        .global         triton_poi_fused__native_batch_norm_legit_no_training_leaky_relu_3
        .type           triton_poi_fused__native_batch_norm_legit_no_training_leaky_relu_3,@function
        .size           triton_poi_fused__native_batch_norm_legit_no_training_leaky_relu_3,(.L_x_1 - triton_poi_fused__native_batch_norm_legit_no_training_leaky_relu_3)
        .other          triton_poi_fused__native_batch_norm_legit_no_training_leaky_relu_3,@"STO_CUDA_ENTRY STV_DEFAULT"
triton_poi_fused__native_batch_norm_legit_no_training_leaky_relu_3:
.text.triton_poi_fused__native_batch_norm_legit_no_training_leaky_relu_3:
[----:B------:R-:W-:Y:S01]  /*0000*/  LDC R1, c[0x0][0x28] ;  /* 0x00000a00ff017b82 */ /* 0x000fe20000000800 */
[----:B------:R-:W1:Y:S07]  /*0010*/  S2R R0, SR_TID.X ;  /* 0x0000000000007919 */ /* 0x000e6e0000002100 */
[----:B------:R-:W2:Y:S01]  /*0020*/  LDC.64 R2, c[0x0][0x228] ;  /* 0x00008a00ff027b82 */ /* 0x000ea20000000a00 */
[----:B------:R-:W-:Y:S01]  /*0030*/  ULDC.64 UR4, c[0x0][0x208] ;  /* 0x0000820000047ab9 */ /* 0x000fe20000000a00 */
[----:B------:R-:W3:Y:S06]  /*0040*/  S2R R7, SR_CTAID.X ;  /* 0x0000000000077919 */ /* 0x000eec0000002500 */
[----:B------:R-:W4:Y:S08]  /*0050*/  LDC.64 R8, c[0x0][0x230] ;  /* 0x00008c00ff087b82 */ /* 0x000f300000000a00 */
[----:B------:R-:W5:Y:S01]  /*0060*/  LDC.64 R10, c[0x0][0x238] ;  /* 0x00008e00ff0a7b82 */ /* 0x000f620000000a00 */
[----:B-1----:R-:W-:-:S02]  /*0070*/  SHF.L.U32 R0, R0, 0x1, RZ ;  /* 0x0000000100007819 */ /* 0x002fc400000006ff */
[----:B---3--:R-:W-:Y:S02]  /*0080*/  SHF.R.S32.HI R5, RZ, 0x17, R7 ;  /* 0x00000017ff057819 */ /* 0x008fe40000011407 */
[----:B------:R-:W-:Y:S02]  /*0090*/  LOP3.LUT R0, R0, 0xfe, RZ, 0xc0, !PT ;  /* 0x000000fe00007812 */ /* 0x000fe400078ec0ff */
[----:B------:R-:W-:Y:S02]  /*00a0*/  SGXT R5, R5, 0x1 ;  /* 0x000000010505781a */ /* 0x000fe40000000200 */
[----:B------:R-:W-:Y:S02]  /*00b0*/  LEA R0, R7, R0, 0x8 ;  /* 0x0000000007007211 */ /* 0x000fe400078e40ff */
[----:B------:R-:W1:Y:S02]  /*00c0*/  LDC.64 R6, c[0x0][0x220] ;  /* 0x00008800ff067b82 */ /* 0x000e640000000a00 */
[----:B------:R-:W-:-:S04]  /*00d0*/  LEA.HI R5, R5, R0, RZ, 0x4 ;  /* 0x0000000005057211 */ /* 0x000fc800078f20ff */
[----:B------:R-:W-:-:S04]  /*00e0*/  LOP3.LUT R5, R5, 0xfffffff0, RZ, 0xc0, !PT ;  /* 0xfffffff005057812 */ /* 0x000fc800078ec0ff */
[----:B------:R-:W-:Y:S02]  /*00f0*/  IADD3 R13, R0, -R5, RZ ;  /* 0x80000005000d7210 */ /* 0x000fe40007ffe0ff */
[----:B------:R-:W3:Y:S03]  /*0100*/  LDC.64 R4, c[0x0][0x218] ;  /* 0x00008600ff047b82 */ /* 0x000ee60000000a00 */
[----:B--2---:R-:W-:-:S06]  /*0110*/  IMAD.WIDE R2, R13, 0x4, R2 ;  /* 0x000000040d027825 */ /* 0x004fcc00078e0202 */
[----:B------:R-:W2:Y:S01]  /*0120*/  LDG.E.EL.64 R2, desc[UR4][R2.64] ;  /* 0x0000000402027981 */ /* 0x000ea2000c2e1b00 */
[----:B-1----:R-:W-:-:S06]  /*0130*/  IMAD.WIDE R6, R13, 0x4, R6 ;  /* 0x000000040d067825 */ /* 0x002fcc00078e0206 */
[----:B------:R-:W2:Y:S01]  /*0140*/  LDG.E.EL.64 R6, desc[UR4][R6.64] ;  /* 0x0000000406067981 */ /* 0x000ea2000c2e1b00 */
[----:B---3--:R-:W-:-:S06]  /*0150*/  IMAD.WIDE R4, R0, 0x4, R4 ;  /* 0x0000000400047825 */ /* 0x008fcc00078e0204 */
[----:B------:R-:W3:Y:S01]  /*0160*/  LDG.E.64 R4, desc[UR4][R4.64] ;  /* 0x0000000404047981 */ /* 0x000ee2000c1e1b00 */
[----:B----4-:R-:W-:-:S04]  /*0170*/  IMAD.WIDE R8, R13, 0x4, R8 ;  /* 0x000000040d087825 */ /* 0x010fc800078e0208 */
[----:B-----5:R-:W-:Y:S02]  /*0180*/  IMAD.WIDE R10, R13, 0x4, R10 ;  /* 0x000000040d0a7825 */ /* 0x020fe400078e020a */
[----:B------:R-:W4:Y:S04]  /*0190*/  LDG.E.EL.64 R8, desc[UR4][R8.64] ;  /* 0x0000000408087981 */ /* 0x000f28000c2e1b00 */
[----:B------:R-:W4:Y:S01]  /*01a0*/  LDG.E.EL.64 R10, desc[UR4][R10.64] ;  /* 0x000000040a0a7981 */ /* 0x000f22000c2e1b00 */
[----:B--2---:R-:W-:Y:S01]  /*01b0*/  FADD R2, R2, 9.9999997473787516356e-06 ;  /* 0x3727c5ac02027421 */ /* 0x004fe20000000000 */
[----:B------:R-:W-:-:S03]  /*01c0*/  FADD R3, R3, 9.9999997473787516356e-06 ;  /* 0x3727c5ac03037421 */ /* 0x000fc60000000000 */
[----:B------:R-:W1:Y:S08]  /*01d0*/  MUFU.SQRT R12, R2 ;  /* 0x00000002000c7308 */ /* 0x000e700000002000 */
[----:B------:R-:W2:Y:S01]  /*01e0*/  MUFU.SQRT R13, R3 ;  /* 0x00000003000d7308 */ /* 0x000ea20000002000 */
[C---:B-1----:R-:W-:Y:S02]  /*01f0*/  FSETP.GT.AND P0, PT, R12.reuse, 8.50705917302346158658e+37, PT ;  /* 0x7e8000000c00780b */ /* 0x042fe40003f04000 */
[----:B------:R-:W-:-:S02]  /*0200*/  FSETP.GEU.AND P2, PT, R12, 1.175494350822287508e-38, PT ;  /* 0x008000000c00780b */ /* 0x000fc40003f4e000 */
[C---:B--2---:R-:W-:Y:S02]  /*0210*/  FSETP.GT.AND P1, PT, R13.reuse, 8.50705917302346158658e+37, PT ;  /* 0x7e8000000d00780b */ /* 0x044fe40003f24000 */
[----:B------:R-:W-:-:S07]  /*0220*/  FSETP.GEU.AND P3, PT, R13, 1.175494350822287508e-38, PT ;  /* 0x008000000d00780b */ /* 0x000fce0003f6e000 */
[----:B------:R-:W-:Y:S01]  /*0230*/  @P0 FMUL R12, R12, 0.25 ;  /* 0x3e8000000c0c0820 */ /* 0x000fe20000400000 */
[----:B------:R-:W-:-:S03]  /*0240*/  HFMA2.MMA R2, -RZ, RZ, 1.625, 0 ;  /* 0x3e800000ff027435 */ /* 0x000fc600000001ff */
[----:B------:R-:W-:Y:S01]  /*0250*/  @!P2 FMUL R12, R12, 16777216 ;  /* 0x4b8000000c0ca820 */ /* 0x000fe20000400000 */
[----:B------:R-:W-:-:S04]  /*0260*/  @P1 FMUL R13, R13, 0.25 ;  /* 0x3e8000000d0d1820 */ /* 0x000fc80000400000 */
[----:B------:R-:W-:Y:S01]  /*0270*/  @!P3 FMUL R13, R13, 16777216 ;  /* 0x4b8000000d0db820 */ /* 0x000fe20000400000 */
[----:B------:R-:W1:Y:S01]  /*0280*/  MUFU.RCP R12, R12 ;  /* 0x0000000c000c7308 */ /* 0x000e620000001000 */
[----:B------:R-:W-:-:S07]  /*0290*/  FSEL R3, R2, 1, P0 ;  /* 0x3f80000002037808 */ /* 0x000fce0000000000 */
[----:B------:R-:W2:Y:S01]  /*02a0*/  MUFU.RCP R13, R13 ;  /* 0x0000000d000d7308 */ /* 0x000ea20000001000 */
[----:B------:R-:W-:Y:S01]  /*02b0*/  FSEL R2, R2, 1, P1 ;  /* 0x3f80000002027808 */ /* 0x000fe20000800000 */
[----:B------:R-:W-:Y:S01]  /*02c0*/  @!P2 FMUL R3, R3, 16777216 ;  /* 0x4b8000000303a820 */ /* 0x000fe20000400000 */
[----:B---3--:R-:W-:-:S03]  /*02d0*/  FADD R5, R5, -R7 ;  /* 0x8000000705057221 */ /* 0x008fc60000000000 */
[----:B------:R-:W-:Y:S01]  /*02e0*/  @!P3 FMUL R2, R2, 16777216 ;  /* 0x4b8000000202b820 */ /* 0x000fe20000400000 */
[----:B------:R-:W-:Y:S01]  /*02f0*/  FADD R4, R4, -R6 ;  /* 0x8000000604047221 */ /* 0x000fe20000000000 */
[----:B-1----:R-:W-:Y:S02]  /*0300*/  FMUL R7, R12, R3 ;  /* 0x000000030c077220 */ /* 0x002fe40000400000 */
[----:B--2---:R-:W-:Y:S02]  /*0310*/  FMUL R6, R13, R2 ;  /* 0x000000020d067220 */ /* 0x004fe40000400000 */
[----:B------:R-:W1:Y:S01]  /*0320*/  LDC.64 R2, c[0x0][0x210] ;  /* 0x00008400ff027b82 */ /* 0x000e620000000a00 */
[----:B------:R-:W-:Y:S01]  /*0330*/  FMUL R7, R4, R7 ;  /* 0x0000000704077220 */ /* 0x000fe20000400000 */
[----:B------:R-:W-:-:S03]  /*0340*/  FMUL R6, R5, R6 ;  /* 0x0000000605067220 */ /* 0x000fc60000400000 */
[----:B----4-:R-:W-:Y:S01]  /*0350*/  FFMA R8, R8, R7, R10 ;  /* 0x0000000708087223 */ /* 0x010fe2000000000a */
[----:B------:R-:W-:-:S04]  /*0360*/  FFMA R9, R9, R6, R11 ;  /* 0x0000000609097223 */ /* 0x000fc8000000000b */
[----:B------:R-:W-:Y:S02]  /*0370*/  FSETP.GT.AND P0, PT, R8, RZ, PT ;  /* 0x000000ff0800720b */ /* 0x000fe40003f04000 */
[----:B------:R-:W-:-:S11]  /*0380*/  FSETP.GT.AND P1, PT, R9, RZ, PT ;  /* 0x000000ff0900720b */ /* 0x000fd60003f24000 */
[----:B------:R-:W-:Y:S01]  /*0390*/  @!P0 FMUL R8, R8, 0.10000000149011611938 ;  /* 0x3dcccccd08088820 */ /* 0x000fe20000400000 */
[----:B-1----:R-:W-:-:S04]  /*03a0*/  IMAD.WIDE R2, R0, 0x4, R2 ;  /* 0x0000000400027825 */ /* 0x002fc800078e0202 */
[----:B------:R-:W-:-:S05]  /*03b0*/  @!P1 FMUL R9, R9, 0.10000000149011611938 ;  /* 0x3dcccccd09099820 */ /* 0x000fca0000400000 */
[----:B------:R-:W-:Y:S01]  /*03c0*/  STG.E.64 desc[UR4][R2.64], R8 ;  /* 0x0000000802007986 */ /* 0x000fe2000c101b04 */
[----:B------:R-:W-:Y:S05]  /*03d0*/  EXIT ;  /* 0x000000000000794d */ /* 0x000fea0003800000 */
.L_x_0:
[----:B------:R-:W-:-:S00]  /*03e0*/  BRA `(.L_x_0) ;  /* 0xfffffffc00fc7947 */ /* 0x000fc0000383ffff */
[----:B------:R-:W-:-:S00]  /*03f0*/  NOP ;  /* 0x0000000000007918 */ /* 0x000fc00000000000 */
        /* <DEDUP_REMOVED lines=8> */
.L_x_1:


//--------------------- .nv.global.init           --------------------------
	.section	.nv.global.init,"aw",@progbits
.nv.global.init:
	.type		_$_str,@object
	.size		_$_str,(_$_str_$_2 - _$_str)
_$_str:
        /*0000*/ 	.byte	0x5f, 0x5f, 0x43, 0x55, 0x44, 0x41, 0x5f, 0x46, 0x54, 0x5a, 0x00
	.type		_$_str_$_2,@object
	.size		_$_str_$_2,(.L_1 - _$_str_$_2)
_$_str_$_2:
        /*000b*/ 	.byte	0x5f, 0x5f, 0x43, 0x55, 0x44, 0x41, 0x5f, 0x50, 0x52, 0x45, 0x43, 0x5f, 0x53, 0x51, 0x52, 0x54
        /*001b*/ 	.byte	0x00
.L_1:


//--------------------- .nv.constant0.triton_poi_fused__native_batch_norm_legit_no_training_leaky_relu_3 --------------------------
	.section	.nv.constant0.triton_poi_fused__native_batch_norm_legit_no_training_leaky_relu_3,"a",@progbits
	.sectionflags	@""
	.align	4
.nv.constant0.triton_poi_fused__native_batch_norm_legit_no_training_leaky_relu_3:
	.zero		580
